//
// Generated by NVIDIA NVVM Compiler
//
// Compiler Build ID: CL-36424714
// Cuda compilation tools, release 13.0, V13.0.88
// Based on NVVM 20.0.0
//

.version 9.0
.target sm_100
.address_size 64

	// .globl	_Z8mykernelv
.extern .func  (.param .b32 func_retval0) vprintf
(
	.param .b64 vprintf_param_0,
	.param .b64 vprintf_param_1
)
;
.global .align 1 .b8 $str[28] = {73, 109, 32, 116, 104, 114, 101, 97, 100, 58, 32, 37, 100, 32, 105, 110, 32, 98, 108, 111, 99, 107, 32, 37, 100, 10, 32};

.visible .entry _Z8mykernelv()
{
	.local .align 8 .b8 	__local_depot0[8];
	.reg .b64 	%SP;
	.reg .b64 	%SPL;
	.reg .b32 	%r<7>;
	.reg .b64 	%rd<5>;

	mov.u64 	%SPL, __local_depot0;
	cvta.local.u64 	%SP, %SPL;
	add.u64 	%rd1, %SP, 0;
	add.u64 	%rd2, %SPL, 0;
	mov.u32 	%r1, %ctaid.x;
	mov.u32 	%r2, %ntid.x;
	mov.u32 	%r3, %tid.x;
	mad.lo.s32 	%r4, %r1, %r2, %r3;
	st.local.v2.u32 	[%rd2], {%r4, %r1};
	mov.u64 	%rd3, $str;
	cvta.global.u64 	%rd4, %rd3;
	{ // callseq 0, 0
	.param .b64 param0;
	st.param.b64 	[param0], %rd4;
	.param .b64 param1;
	st.param.b64 	[param1], %rd1;
	.param .b32 retval0;
	call.uni (retval0), 
	vprintf, 
	(
	param0, 
	param1
	);
	ld.param.b32 	%r5, [retval0];
	} // callseq 0
	ret;

}


// ===== COMPILED SASS (sm_100) =====

	.target	sm_100

	.elftype	@"ET_EXEC"


//--------------------- .note.nv.tkinfo           --------------------------
	.section	.note.nv.tkinfo,"",@"SHT_NOTE"
	.sectionflags	@"SHF_NOTE_NV_TKINFO"
	.tkinfo
        /*0018*/ 	.word	0x00000002
        /*0030*/ 	.string	""
        /*0030*/ 	.string	"ptxas"
        /*0030*/ 	.string	"Cuda compilation tools, release 13.0, V13.0.88"
        /*0030*/ 	.string	"Build cuda_13.0.r13.0/compiler.36424714_0"
        /*0030*/ 	.string	"-arch sm_100 -m 64 "



//--------------------- .note.nv.cuinfo           --------------------------
	.section	.note.nv.cuinfo,"",@"SHT_NOTE"
	.sectionflags	@"SHF_NOTE_NV_CUINFO"
        /*0018*/ 	.short	0x0002
        /*001a*/ 	.short	0x0064
        /*001c*/ 	.short	0x0082
	.zero		2


//--------------------- .nv.info                  --------------------------
	.section	.nv.info,"",@"SHT_CUDA_INFO"
	.align	4


	//----- nvinfo : EIATTR_REGCOUNT
	.align		4
        /*0000*/ 	.byte	0x04, 0x2f
        /*0002*/ 	.short	(.L_2 - .L_1)
	.align		4
.L_1:
        /*0004*/ 	.word	index@(_Z8mykernelv)
        /*0008*/ 	.word	0x00000018


	//----- nvinfo : EIATTR_FRAME_SIZE
	.align		4
.L_2:
        /*000c*/ 	.byte	0x04, 0x11
        /*000e*/ 	.short	(.L_4 - .L_3)
	.align		4
.L_3:
        /*0010*/ 	.word	index@(_Z8mykernelv)
        /*0014*/ 	.word	0x00000008


	//----- nvinfo : EIATTR_MIN_STACK_SIZE
	.align		4
.L_4:
        /*0018*/ 	.byte	0x04, 0x12
        /*001a*/ 	.short	(.L_6 - .L_5)
	.align		4
.L_5:
        /*001c*/ 	.word	index@(_Z8mykernelv)
        /*0020*/ 	.word	0x00000008
.L_6:


//--------------------- .nv.compat                --------------------------
	.section	.nv.compat,"",@"SHT_CUDA_COMPAT_INFO"
	.align	4
        /*0000*/ 	.byte	0x02, 0x09, 0x00, 0x00, 0x02, 0x02, 0x01, 0x00, 0x02, 0x05, 0x05, 0x00, 0x03, 0x07, 0x01, 0x01
        /*0010*/ 	.byte	0x02, 0x03, 0x00, 0x00, 0x02, 0x06, 0x01, 0x00, 0x04, 0x0b, 0x08, 0x00, 0x09, 0x00, 0x00, 0x00
        /*0020*/ 	.byte	0x00, 0x00, 0x00, 0x00


//--------------------- .nv.info._Z8mykernelv     --------------------------
	.section	.nv.info._Z8mykernelv,"",@"SHT_CUDA_INFO"
	.sectionflags	@""
	.align	4


	//----- nvinfo : EIATTR_CUDA_API_VERSION
	.align		4
        /*0000*/ 	.byte	0x04, 0x37
        /*0002*/ 	.short	(.L_8 - .L_7)
.L_7:
        /*0004*/ 	.word	0x00000082


	//----- nvinfo : EIATTR_SPARSE_MMA_MASK
	.align		4
.L_8:
        /*0008*/ 	.byte	0x03, 0x50
        /*000a*/ 	.short	0x0000


	//----- nvinfo : EIATTR_MAXREG_COUNT
	.align		4
        /*000c*/ 	.byte	0x03, 0x1b
        /*000e*/ 	.short	0x00ff


	//----- nvinfo : EIATTR_EXTERNS
	.align		4
        /*0010*/ 	.byte	0x04, 0x0f
        /*0012*/ 	.short	(.L_10 - .L_9)


	//   ....[0]....
	.align		4
.L_9:
        /*0014*/ 	.word	index@(vprintf)


	//----- nvinfo : EIATTR_MERCURY_ISA_VERSION
	.align		4
.L_10:
        /*0018*/ 	.byte	0x03, 0x5f
        /*001a*/ 	.short	0x0101


	//----- nvinfo : EIATTR_VRC_CTA_INIT_COUNT
	.align		4
        /*001c*/ 	.byte	0x02, 0x4a
	.zero		1
	.zero		1


	//----- nvinfo : EIATTR_SYSCALL_OFFSETS
	.align		4
        /*0020*/ 	.byte	0x04, 0x46
        /*0022*/ 	.short	(.L_12 - .L_11)


	//   ....[0]....
.L_11:
        /*0024*/ 	.word	0x00000110


	//----- nvinfo : EIATTR_EXIT_INSTR_OFFSETS
	.align		4
.L_12:
        /*0028*/ 	.byte	0x04, 0x1c
        /*002a*/ 	.short	(.L_14 - .L_13)


	//   ....[0]....
.L_13:
        /*002c*/ 	.word	0x00000120


	//----- nvinfo : EIATTR_SW_WAR
	.align		4
.L_14:
        /*0030*/ 	.byte	0x04, 0x36
        /*0032*/ 	.short	(.L_16 - .L_15)
.L_15:
        /*0034*/ 	.word	0x00000008
.L_16:


//--------------------- .nv.callgraph             --------------------------
	.section	.nv.callgraph,"",@"SHT_CUDA_CALLGRAPH"
	.align	4
	.sectionentsize	8
	.align		4
        /*0000*/ 	.word	0x00000000
	.align		4
        /*0004*/ 	.word	0xffffffff
	.align		4
        /*0008*/ 	.word	index@(_Z8mykernelv)
	.align		4
        /*000c*/ 	.word	index@(vprintf)
	.align		4
        /*0010*/ 	.word	0x00000000
	.align		4
        /*0014*/ 	.word	0xfffffffe
	.align		4
        /*0018*/ 	.word	0x00000000
	.align		4
        /*001c*/ 	.word	0xfffffffd
	.align		4
        /*0020*/ 	.word	0x00000000
	.align		4
        /*0024*/ 	.word	0xfffffffc


//--------------------- .nv.constant4             --------------------------
	.section	.nv.constant4,"a",@progbits
	.align	8
	.align		8
.nv.constant4:
        /*0000*/ 	.dword	vprintf
	.align		8
        /*0008*/ 	.dword	$str


//--------------------- .text._Z8mykernelv        --------------------------
	.section	.text._Z8mykernelv,"ax",@progbits
	.align	128
        .global         _Z8mykernelv
        .type           _Z8mykernelv,@function
        .size           _Z8mykernelv,(.L_x_2 - _Z8mykernelv)
        .other          _Z8mykernelv,@"STO_CUDA_ENTRY STV_DEFAULT"
_Z8mykernelv:
.text._Z8mykernelv:
[----:B------:R-:W0:Y:S01]  /*0000*/  LDC R1, c[0x0][0x37c] ;  /* 0x0000df00ff017b82 */ /* 0x000e220000000800 */
[----:B------:R-:W1:Y:S01]  /*0010*/  S2R R2, SR_TID.X ;  /* 0x0000000000027919 */ /* 0x000e620000002100 */
[----:B------:R-:W2:Y:S01]  /*0020*/  LDCU UR5, c[0x0][0x2fc] ;  /* 0x00005f80ff0577ac */ /* 0x000ea20008000800 */
[----:B0-----:R-:W-:Y:S01]  /*0030*/  VIADD R1, R1, 0xfffffff8 ;  /* 0xfffffff801017836 */ /* 0x001fe20000000000 */
[----:B------:R-:W-:Y:S01]  /*0040*/  MOV R0, 0x0 ;  /* 0x0000000000007802 */ /* 0x000fe20000000f00 */
[----:B------:R-:W1:Y:S01]  /*0050*/  S2R R3, SR_CTAID.X ;  /* 0x0000000000037919 */ /* 0x000e620000002500 */
[----:B------:R-:W1:Y:S02]  /*0060*/  LDCU UR6, c[0x0][0x360] ;  /* 0x00006c00ff0677ac */ /* 0x000e640008000800 */
[----:B------:R0:W3:Y:S01]  /*0070*/  LDC.64 R8, c[0x4][R0] ;  /* 0x0100000000087b82 */ /* 0x0000e20000000a00 */
[----:B------:R-:W4:Y:S02]  /*0080*/  LDCU UR4, c[0x0][0x2f8] ;  /* 0x00005f00ff0477ac */ /* 0x000f240008000800 */
[----:B----4-:R-:W-:-:S05]  /*0090*/  IADD3 R6, P0, PT, R1, UR4, RZ ;  /* 0x0000000401067c10 */ /* 0x010fca000ff1e0ff */
[----:B--2---:R-:W-:Y:S02]  /*00a0*/  IMAD.X R7, RZ, RZ, UR5, P0 ;  /* 0x00000005ff077e24 */ /* 0x004fe400080e06ff */
[----:B-1----:R-:W-:Y:S01]  /*00b0*/  IMAD R2, R3, UR6, R2 ;  /* 0x0000000603027c24 */ /* 0x002fe2000f8e0202 */
[----:B------:R-:W1:Y:S04]  /*00c0*/  LDCU.64 UR6, c[0x4][0x8] ;  /* 0x01000100ff0677ac */ /* 0x000e680008000a00 */
[----:B------:R0:W-:Y:S01]  /*00d0*/  STL.64 [R1], R2 ;  /* 0x0000000201007387 */ /* 0x0001e20000100a00 */
[----:B-1----:R-:W-:Y:S01]  /*00e0*/  IMAD.U32 R4, RZ, RZ, UR6 ;  /* 0x00000006ff047e24 */ /* 0x002fe2000f8e00ff */
[----:B0--3--:R-:W-:-:S07]  /*00f0*/  MOV R5, UR7 ;  /* 0x0000000700057c02 */ /* 0x009fce0008000f00 */
[----:B------:R-:W-:-:S07]  /*0100*/  LEPC R20, `(.L_x_0) ;  /* 0x000000001014794e */ /* 0x000fce0000000000 */
[----:B------:R-:W-:Y:S05]  /*0110*/  CALL.ABS.NOINC R8 ;  /* 0x0000000008007343 */ /* 0x000fea0003c00000 */
.L_x_0:
[----:B------:R-:W-:Y:S05]  /*0120*/  EXIT ;  /* 0x000000000000794d */ /* 0x000fea0003800000 */
.L_x_1:
[----:B------:R-:W-:-:S00]  /*0130*/  BRA `(.L_x_1) ;  /* 0xfffffffc00fc7947 */ /* 0x000fc0000383ffff */
[----:B------:R-:W-:-:S00]  /*0140*/  NOP ;  /* 0x0000000000007918 */ /* 0x000fc00000000000 */
        /* <DEDUP_REMOVED lines=11> */
.L_x_2:


//--------------------- .nv.global.init           --------------------------
	.section	.nv.global.init,"aw",@progbits
.nv.global.init:
	.type		$str,@object
	.size		$str,(.L_0 - $str)
$str:
        /*0000*/ 	.byte	0x49, 0x6d, 0x20, 0x74, 0x68, 0x72, 0x65, 0x61, 0x64, 0x3a, 0x20, 0x25, 0x64, 0x20, 0x69, 0x6e
        /*0010*/ 	.byte	0x20, 0x62, 0x6c, 0x6f, 0x63, 0x6b, 0x20, 0x25, 0x64, 0x0a, 0x20, 0x00
.L_0:


//--------------------- .nv.shared.reserved.0     --------------------------
	.section	.nv.shared.reserved.0,"aw",@nobits
	.weak		__nv_reservedSMEM_offset_0_alias
	.size		__nv_reservedSMEM_offset_0_alias, 0, 64
	.other		__nv_reservedSMEM_offset_0_alias,@"STO_CUDA_RESERVED_SHARED STV_DEFAULT"
__nv_reservedSMEM_offset_0_alias:
	.zero		0
	.zero		64


//--------------------- .nv.constant0._Z8mykernelv --------------------------
	.section	.nv.constant0._Z8mykernelv,"a",@progbits
	.sectionflags	@""
	.align	4
.nv.constant0._Z8mykernelv:
	.zero		896


//--------------------- SYMBOLS --------------------------

	.type		.nv.reservedSmem.offset0,@object
	.size		.nv.reservedSmem.offset0,0x4
	.type		vprintf,@function
